//
// Generated by NVIDIA NVVM Compiler
//
// Compiler Build ID: CL-36424714
// Cuda compilation tools, release 13.0, V13.0.88
// Based on NVVM 20.0.0
//

.version 9.0
.target sm_100
.address_size 64

	// .globl	_Z8mykernelv
.extern .func  (.param .b32 func_retval0) vprintf
(
	.param .b64 vprintf_param_0,
	.param .b64 vprintf_param_1
)
;
.global .align 1 .b8 $str[51] = {72, 101, 108, 108, 111, 32, 119, 111, 114, 108, 100, 32, 102, 114, 111, 109, 32, 116, 104, 101, 32, 100, 101, 118, 105, 99, 101, 44, 32, 98, 108, 111, 99, 107, 32, 37, 100, 44, 32, 116, 104, 114, 101, 97, 100, 32, 37, 100, 33, 10};

.visible .entry _Z8mykernelv()
{
	.local .align 8 .b8 	__local_depot0[8];
	.reg .b64 	%SP;
	.reg .b64 	%SPL;
	.reg .b32 	%r<5>;
	.reg .b64 	%rd<5>;

	mov.u64 	%SPL, __local_depot0;
	cvta.local.u64 	%SP, %SPL;
	add.u64 	%rd1, %SP, 0;
	add.u64 	%rd2, %SPL, 0;
	mov.u32 	%r1, %ctaid.x;
	mov.u32 	%r2, %tid.x;
	st.local.v2.u32 	[%rd2], {%r1, %r2};
	mov.u64 	%rd3, $str;
	cvta.global.u64 	%rd4, %rd3;
	{ // callseq 0, 0
	.param .b64 param0;
	st.param.b64 	[param0], %rd4;
	.param .b64 param1;
	st.param.b64 	[param1], %rd1;
	.param .b32 retval0;
	call.uni (retval0), 
	vprintf, 
	(
	param0, 
	param1
	);
	ld.param.b32 	%r3, [retval0];
	} // callseq 0
	ret;

}


// ===== COMPILED SASS (sm_100) =====

	.target	sm_100

	.elftype	@"ET_EXEC"


//--------------------- .note.nv.tkinfo           --------------------------
	.section	.note.nv.tkinfo,"",@"SHT_NOTE"
	.sectionflags	@"SHF_NOTE_NV_TKINFO"
	.tkinfo
        /*0018*/ 	.word	0x00000002
        /*0030*/ 	.string	""
        /*0030*/ 	.string	"ptxas"
        /*0030*/ 	.string	"Cuda compilation tools, release 13.0, V13.0.88"
        /*0030*/ 	.string	"Build cuda_13.0.r13.0/compiler.36424714_0"
        /*0030*/ 	.string	"-arch sm_100 -m 64 "



//--------------------- .note.nv.cuinfo           --------------------------
	.section	.note.nv.cuinfo,"",@"SHT_NOTE"
	.sectionflags	@"SHF_NOTE_NV_CUINFO"
        /*0018*/ 	.short	0x0002
        /*001a*/ 	.short	0x0064
        /*001c*/ 	.short	0x0082
	.zero		2


//--------------------- .nv.info                  --------------------------
	.section	.nv.info,"",@"SHT_CUDA_INFO"
	.align	4


	//----- nvinfo : EIATTR_REGCOUNT
	.align		4
        /*0000*/ 	.byte	0x04, 0x2f
        /*0002*/ 	.short	(.L_2 - .L_1)
	.align		4
.L_1:
        /*0004*/ 	.word	index@(_Z8mykernelv)
        /*0008*/ 	.word	0x00000018


	//----- nvinfo : EIATTR_FRAME_SIZE
	.align		4
.L_2:
        /*000c*/ 	.byte	0x04, 0x11
        /*000e*/ 	.short	(.L_4 - .L_3)
	.align		4
.L_3:
        /*0010*/ 	.word	index@(_Z8mykernelv)
        /*0014*/ 	.word	0x00000008


	//----- nvinfo : EIATTR_MIN_STACK_SIZE
	.align		4
.L_4:
        /*0018*/ 	.byte	0x04, 0x12
        /*001a*/ 	.short	(.L_6 - .L_5)
	.align		4
.L_5:
        /*001c*/ 	.word	index@(_Z8mykernelv)
        /*0020*/ 	.word	0x00000008
.L_6:


//--------------------- .nv.compat                --------------------------
	.section	.nv.compat,"",@"SHT_CUDA_COMPAT_INFO"
	.align	4
        /*0000*/ 	.byte	0x02, 0x09, 0x00, 0x00, 0x02, 0x02, 0x01, 0x00, 0x02, 0x05, 0x05, 0x00, 0x03, 0x07, 0x01, 0x01
        /*0010*/ 	.byte	0x02, 0x03, 0x00, 0x00, 0x02, 0x06, 0x01, 0x00, 0x04, 0x0b, 0x08, 0x00, 0x09, 0x00, 0x00, 0x00
        /*0020*/ 	.byte	0x00, 0x00, 0x00, 0x00


//--------------------- .nv.info._Z8mykernelv     --------------------------
	.section	.nv.info._Z8mykernelv,"",@"SHT_CUDA_INFO"
	.sectionflags	@""
	.align	4


	//----- nvinfo : EIATTR_CUDA_API_VERSION
	.align		4
        /*0000*/ 	.byte	0x04, 0x37
        /*0002*/ 	.short	(.L_8 - .L_7)
.L_7:
        /*0004*/ 	.word	0x00000082


	//----- nvinfo : EIATTR_SPARSE_MMA_MASK
	.align		4
.L_8:
        /*0008*/ 	.byte	0x03, 0x50
        /*000a*/ 	.short	0x0000


	//----- nvinfo : EIATTR_MAXREG_COUNT
	.align		4
        /*000c*/ 	.byte	0x03, 0x1b
        /*000e*/ 	.short	0x00ff


	//----- nvinfo : EIATTR_EXTERNS
	.align		4
        /*0010*/ 	.byte	0x04, 0x0f
        /*0012*/ 	.short	(.L_10 - .L_9)


	//   ....[0]....
	.align		4
.L_9:
        /*0014*/ 	.word	index@(vprintf)


	//----- nvinfo : EIATTR_MERCURY_ISA_VERSION
	.align		4
.L_10:
        /*0018*/ 	.byte	0x03, 0x5f
        /*001a*/ 	.short	0x0101


	//----- nvinfo : EIATTR_VRC_CTA_INIT_COUNT
	.align		4
        /*001c*/ 	.byte	0x02, 0x4a
	.zero		1
	.zero		1


	//----- nvinfo : EIATTR_SYSCALL_OFFSETS
	.align		4
        /*0020*/ 	.byte	0x04, 0x46
        /*0022*/ 	.short	(.L_12 - .L_11)


	//   ....[0]....
.L_11:
        /*0024*/ 	.word	0x000000f0


	//----- nvinfo : EIATTR_EXIT_INSTR_OFFSETS
	.align		4
.L_12:
        /*0028*/ 	.byte	0x04, 0x1c
        /*002a*/ 	.short	(.L_14 - .L_13)


	//   ....[0]....
.L_13:
        /*002c*/ 	.word	0x00000100


	//----- nvinfo : EIATTR_SW_WAR
	.align		4
.L_14:
        /*0030*/ 	.byte	0x04, 0x36
        /*0032*/ 	.short	(.L_16 - .L_15)
.L_15:
        /*0034*/ 	.word	0x00000008
.L_16:


//--------------------- .nv.callgraph             --------------------------
	.section	.nv.callgraph,"",@"SHT_CUDA_CALLGRAPH"
	.align	4
	.sectionentsize	8
	.align		4
        /*0000*/ 	.word	0x00000000
	.align		4
        /*0004*/ 	.word	0xffffffff
	.align		4
        /*0008*/ 	.word	index@(_Z8mykernelv)
	.align		4
        /*000c*/ 	.word	index@(vprintf)
	.align		4
        /*0010*/ 	.word	0x00000000
	.align		4
        /*0014*/ 	.word	0xfffffffe
	.align		4
        /*0018*/ 	.word	0x00000000
	.align		4
        /*001c*/ 	.word	0xfffffffd
	.align		4
        /*0020*/ 	.word	0x00000000
	.align		4
        /*0024*/ 	.word	0xfffffffc


//--------------------- .nv.constant4             --------------------------
	.section	.nv.constant4,"a",@progbits
	.align	8
	.align		8
.nv.constant4:
        /*0000*/ 	.dword	vprintf
	.align		8
        /*0008*/ 	.dword	$str


//--------------------- .text._Z8mykernelv        --------------------------
	.section	.text._Z8mykernelv,"ax",@progbits
	.align	128
        .global         _Z8mykernelv
        .type           _Z8mykernelv,@function
        .size           _Z8mykernelv,(.L_x_2 - _Z8mykernelv)
        .other          _Z8mykernelv,@"STO_CUDA_ENTRY STV_DEFAULT"
_Z8mykernelv:
.text._Z8mykernelv:
[----:B------:R-:W0:Y:S01]  /*0000*/  LDC R1, c[0x0][0x37c] ;  /* 0x0000df00ff017b82 */ /* 0x000e220000000800 */
[----:B------:R-:W1:Y:S01]  /*0010*/  S2R R8, SR_CTAID.X ;  /* 0x0000000000087919 */ /* 0x000e620000002500 */
[----:B0-----:R-:W-:Y:S01]  /*0020*/  VIADD R1, R1, 0xfffffff8 ;  /* 0xfffffff801017836 */ /* 0x001fe20000000000 */
[----:B------:R-:W-:Y:S01]  /*0030*/  MOV R0, 0x0 ;  /* 0x0000000000007802 */ /* 0x000fe20000000f00 */
[----:B------:R-:W0:Y:S01]  /*0040*/  LDCU UR4, c[0x0][0x2f8] ;  /* 0x00005f00ff0477ac */ /* 0x000e220008000800 */
[----:B------:R-:W1:Y:S03]  /*0050*/  S2R R9, SR_TID.X ;  /* 0x0000000000097919 */ /* 0x000e660000002100 */
[----:B------:R2:W3:Y:S01]  /*0060*/  LDC.64 R2, c[0x4][R0] ;  /* 0x0100000000027b82 */ /* 0x0004e20000000a00 */
[----:B------:R-:W4:Y:S01]  /*0070*/  LDCU.64 UR6, c[0x4][0x8] ;  /* 0x01000100ff0677ac */ /* 0x000f220008000a00 */
[----:B------:R-:W5:Y:S01]  /*0080*/  LDCU UR5, c[0x0][0x2fc] ;  /* 0x00005f80ff0577ac */ /* 0x000f620008000800 */
[----:B0-----:R-:W-:Y:S01]  /*0090*/  IADD3 R6, P0, PT, R1, UR4, RZ ;  /* 0x0000000401067c10 */ /* 0x001fe2000ff1e0ff */
[----:B----4-:R-:W-:Y:S01]  /*00a0*/  IMAD.U32 R4, RZ, RZ, UR6 ;  /* 0x00000006ff047e24 */ /* 0x010fe2000f8e00ff */
[----:B------:R-:W-:-:S03]  /*00b0*/  MOV R5, UR7 ;  /* 0x0000000700057c02 */ /* 0x000fc60008000f00 */
[----:B-----5:R-:W-:Y:S01]  /*00c0*/  IMAD.X R7, RZ, RZ, UR5, P0 ;  /* 0x00000005ff077e24 */ /* 0x020fe200080e06ff */
[----:B-1----:R2:W-:Y:S07]  /*00d0*/  STL.64 [R1], R8 ;  /* 0x0000000801007387 */ /* 0x0025ee0000100a00 */
[----:B------:R-:W-:-:S07]  /*00e0*/  LEPC R20, `(.L_x_0) ;  /* 0x000000001014794e */ /* 0x000fce0000000000 */
[----:B--23--:R-:W-:Y:S05]  /*00f0*/  CALL.ABS.NOINC R2 ;  /* 0x0000000002007343 */ /* 0x00cfea0003c00000 */
.L_x_0:
[----:B------:R-:W-:Y:S05]  /*0100*/  EXIT ;  /* 0x000000000000794d */ /* 0x000fea0003800000 */
.L_x_1:
[----:B------:R-:W-:-:S00]  /*0110*/  BRA `(.L_x_1) ;  /* 0xfffffffc00fc7947 */ /* 0x000fc0000383ffff */
[----:B------:R-:W-:-:S00]  /*0120*/  NOP ;  /* 0x0000000000007918 */ /* 0x000fc00000000000 */
        /* <DEDUP_REMOVED lines=13> */
.L_x_2:


//--------------------- .nv.global.init           --------------------------
	.section	.nv.global.init,"aw",@progbits
.nv.global.init:
	.type		$str,@object
	.size		$str,(.L_0 - $str)
$str:
        /*0000*/ 	.byte	0x48, 0x65, 0x6c, 0x6c, 0x6f, 0x20, 0x77, 0x6f, 0x72, 0x6c, 0x64, 0x20, 0x66, 0x72, 0x6f, 0x6d
        /*0010*/ 	.byte	0x20, 0x74, 0x68, 0x65, 0x20, 0x64, 0x65, 0x76, 0x69, 0x63, 0x65, 0x2c, 0x20, 0x62, 0x6c, 0x6f
        /*0020*/ 	.byte	0x63, 0x6b, 0x20, 0x25, 0x64, 0x2c, 0x20, 0x74, 0x68, 0x72, 0x65, 0x61, 0x64, 0x20, 0x25, 0x64
        /*0030*/ 	.byte	0x21, 0x0a, 0x00
.L_0:


//--------------------- .nv.shared.reserved.0     --------------------------
	.section	.nv.shared.reserved.0,"aw",@nobits
	.weak		__nv_reservedSMEM_offset_0_alias
	.size		__nv_reservedSMEM_offset_0_alias, 0, 64
	.other		__nv_reservedSMEM_offset_0_alias,@"STO_CUDA_RESERVED_SHARED STV_DEFAULT"
__nv_reservedSMEM_offset_0_alias:
	.zero		0
	.zero		64


//--------------------- .nv.constant0._Z8mykernelv --------------------------
	.section	.nv.constant0._Z8mykernelv,"a",@progbits
	.sectionflags	@""
	.align	4
.nv.constant0._Z8mykernelv:
	.zero		896


//--------------------- SYMBOLS --------------------------

	.type		.nv.reservedSmem.offset0,@object
	.size		.nv.reservedSmem.offset0,0x4
	.type		vprintf,@function
